//
// Generated by NVIDIA NVVM Compiler
//
// Compiler Build ID: CL-36424714
// Cuda compilation tools, release 13.0, V13.0.88
// Based on NVVM 20.0.0
//

.version 9.0
.target sm_100
.address_size 64

	// .globl	_Z13VoronoiSharedmPfS_PiS0_
.extern .shared .align 16 .b8 points[];

.visible .entry _Z13VoronoiSharedmPfS_PiS0_(
	.param .u64 _Z13VoronoiSharedmPfS_PiS0__param_0,
	.param .u64 .ptr .align 1 _Z13VoronoiSharedmPfS_PiS0__param_1,
	.param .u64 .ptr .align 1 _Z13VoronoiSharedmPfS_PiS0__param_2,
	.param .u64 .ptr .align 1 _Z13VoronoiSharedmPfS_PiS0__param_3,
	.param .u64 .ptr .align 1 _Z13VoronoiSharedmPfS_PiS0__param_4
)
{
	.reg .pred 	%p<19>;
	.reg .b32 	%r<69>;
	.reg .b32 	%f<71>;
	.reg .b64 	%rd<26>;

	ld.param.u64 	%rd11, [_Z13VoronoiSharedmPfS_PiS0__param_0];
	ld.param.u64 	%rd12, [_Z13VoronoiSharedmPfS_PiS0__param_1];
	ld.param.u64 	%rd13, [_Z13VoronoiSharedmPfS_PiS0__param_2];
	ld.param.u64 	%rd14, [_Z13VoronoiSharedmPfS_PiS0__param_3];
	ld.param.u64 	%rd15, [_Z13VoronoiSharedmPfS_PiS0__param_4];
	mov.u32 	%r34, %ctaid.x;
	mov.u32 	%r35, %ntid.x;
	mov.u32 	%r1, %tid.x;
	mad.lo.s32 	%r2, %r34, %r35, %r1;
	mov.u32 	%r36, %ctaid.y;
	mov.u32 	%r37, %ntid.y;
	mov.u32 	%r3, %tid.y;
	mad.lo.s32 	%r38, %r36, %r37, %r3;
	mov.u32 	%r5, %nctaid.x;
	mul.lo.s32 	%r39, %r35, %r5;
	mul.lo.s32 	%r6, %r38, %r39;
	setp.ge.u32 	%p1, %r2, %r39;
	mov.u32 	%r40, %nctaid.y;
	mul.lo.s32 	%r41, %r37, %r40;
	setp.ge.u32 	%p2, %r38, %r41;
	or.pred  	%p3, %p1, %p2;
	setp.eq.s64 	%p4, %rd11, 0;
	or.pred  	%p5, %p3, %p4;
	@%p5 bra 	$L__BB0_23;
	mad.lo.s32 	%r44, %r5, %r3, %r1;
	mov.u32 	%r45, points;
	mad.lo.s32 	%r7, %r44, 12, %r45;
	cvt.rn.f32.s32 	%f1, %r2;
	cvt.rn.f32.u32 	%f2, %r38;
	add.s64 	%rd1, %rd11, -1;
	and.b64  	%rd2, %rd11, 3;
	and.b64  	%rd3, %rd11, -4;
	cvta.to.global.u64 	%rd4, %rd12;
	cvta.to.global.u64 	%rd5, %rd13;
	cvta.to.global.u64 	%rd6, %rd14;
	mov.f32 	%f62, 0f7F7FFFFF;
	mov.b64 	%rd24, 0;
$L__BB0_2:
	setp.lt.u64 	%p6, %rd1, 3;
	shl.b64 	%rd17, %rd24, 2;
	add.s64 	%rd18, %rd4, %rd17;
	ld.global.f32 	%f23, [%rd18];
	st.shared.f32 	[%r7], %f23;
	add.s64 	%rd19, %rd5, %rd17;
	ld.global.f32 	%f24, [%rd19];
	st.shared.f32 	[%r7+4], %f24;
	add.s64 	%rd20, %rd6, %rd17;
	ld.global.u32 	%r48, [%rd20];
	st.shared.u32 	[%r7+8], %r48;
	bar.sync 	0;
	mov.b32 	%r63, 0;
	@%p6 bra 	$L__BB0_13;
	mov.u32 	%r51, points;
	add.s32 	%r55, %r51, 24;
	mov.b32 	%r63, 0;
	mov.u64 	%rd25, %rd3;
$L__BB0_4:
	ld.shared.v2.f32 	{%f25, %f26}, [%r55+-24];
	sub.f32 	%f27, %f25, %f1;
	sub.f32 	%f28, %f26, %f2;
	mul.f32 	%f29, %f28, %f28;
	fma.rn.f32 	%f5, %f27, %f27, %f29;
	setp.geu.f32 	%p7, %f5, %f62;
	@%p7 bra 	$L__BB0_6;
	ld.shared.u32 	%r58, [%r55+-16];
	mov.f32 	%f62, %f5;
$L__BB0_6:
	ld.shared.f32 	%f30, [%r55+-12];
	sub.f32 	%f31, %f30, %f1;
	ld.shared.f32 	%f32, [%r55+-8];
	sub.f32 	%f33, %f32, %f2;
	mul.f32 	%f34, %f33, %f33;
	fma.rn.f32 	%f7, %f31, %f31, %f34;
	setp.geu.f32 	%p8, %f7, %f62;
	@%p8 bra 	$L__BB0_8;
	ld.shared.u32 	%r58, [%r55+-4];
	mov.f32 	%f62, %f7;
$L__BB0_8:
	ld.shared.v2.f32 	{%f35, %f36}, [%r55];
	sub.f32 	%f37, %f35, %f1;
	sub.f32 	%f38, %f36, %f2;
	mul.f32 	%f39, %f38, %f38;
	fma.rn.f32 	%f9, %f37, %f37, %f39;
	setp.geu.f32 	%p9, %f9, %f62;
	@%p9 bra 	$L__BB0_10;
	ld.shared.u32 	%r58, [%r55+8];
	mov.f32 	%f62, %f9;
$L__BB0_10:
	ld.shared.f32 	%f40, [%r55+12];
	sub.f32 	%f41, %f40, %f1;
	ld.shared.f32 	%f42, [%r55+16];
	sub.f32 	%f43, %f42, %f2;
	mul.f32 	%f44, %f43, %f43;
	fma.rn.f32 	%f11, %f41, %f41, %f44;
	setp.geu.f32 	%p10, %f11, %f62;
	@%p10 bra 	$L__BB0_12;
	ld.shared.u32 	%r58, [%r55+20];
	mov.f32 	%f62, %f11;
$L__BB0_12:
	add.s32 	%r63, %r63, 4;
	add.s32 	%r55, %r55, 48;
	add.s64 	%rd25, %rd25, -4;
	setp.ne.s64 	%p11, %rd25, 0;
	@%p11 bra 	$L__BB0_4;
$L__BB0_13:
	setp.eq.s64 	%p12, %rd2, 0;
	@%p12 bra 	$L__BB0_22;
	mov.u32 	%r52, points;
	mad.lo.s32 	%r25, %r63, 12, %r52;
	ld.shared.f32 	%f45, [%r25];
	sub.f32 	%f46, %f45, %f1;
	ld.shared.f32 	%f47, [%r25+4];
	sub.f32 	%f48, %f47, %f2;
	mul.f32 	%f49, %f48, %f48;
	fma.rn.f32 	%f15, %f46, %f46, %f49;
	setp.geu.f32 	%p13, %f15, %f62;
	@%p13 bra 	$L__BB0_16;
	ld.shared.u32 	%r58, [%r25+8];
	mov.f32 	%f62, %f15;
$L__BB0_16:
	setp.eq.s64 	%p14, %rd2, 1;
	@%p14 bra 	$L__BB0_22;
	ld.shared.f32 	%f50, [%r25+12];
	sub.f32 	%f51, %f50, %f1;
	ld.shared.f32 	%f52, [%r25+16];
	sub.f32 	%f53, %f52, %f2;
	mul.f32 	%f54, %f53, %f53;
	fma.rn.f32 	%f17, %f51, %f51, %f54;
	setp.geu.f32 	%p15, %f17, %f62;
	@%p15 bra 	$L__BB0_19;
	ld.shared.u32 	%r58, [%r25+20];
	mov.f32 	%f62, %f17;
$L__BB0_19:
	setp.eq.s64 	%p16, %rd2, 2;
	@%p16 bra 	$L__BB0_22;
	ld.shared.f32 	%f55, [%r25+24];
	sub.f32 	%f56, %f55, %f1;
	ld.shared.f32 	%f57, [%r25+28];
	sub.f32 	%f58, %f57, %f2;
	mul.f32 	%f59, %f58, %f58;
	fma.rn.f32 	%f19, %f56, %f56, %f59;
	setp.geu.f32 	%p17, %f19, %f62;
	@%p17 bra 	$L__BB0_22;
	ld.shared.u32 	%r58, [%r25+32];
	mov.f32 	%f62, %f19;
$L__BB0_22:
	bar.sync 	0;
	add.s64 	%rd24, %rd24, 1;
	setp.gt.u64 	%p18, %rd11, %rd24;
	@%p18 bra 	$L__BB0_2;
$L__BB0_23:
	cvta.to.global.u64 	%rd21, %rd15;
	add.s32 	%r53, %r6, %r2;
	mul.wide.s32 	%rd22, %r53, 4;
	add.s64 	%rd23, %rd21, %rd22;
	st.global.u32 	[%rd23], %r58;
	ret;

}


// ===== COMPILED SASS (sm_100) =====

	.target	sm_100

	.elftype	@"ET_EXEC"


//--------------------- .note.nv.tkinfo           --------------------------
	.section	.note.nv.tkinfo,"",@"SHT_NOTE"
	.sectionflags	@"SHF_NOTE_NV_TKINFO"
	.tkinfo
        /*0018*/ 	.word	0x00000002
        /*0030*/ 	.string	""
        /*0030*/ 	.string	"ptxas"
        /*0030*/ 	.string	"Cuda compilation tools, release 13.0, V13.0.88"
        /*0030*/ 	.string	"Build cuda_13.0.r13.0/compiler.36424714_0"
        /*0030*/ 	.string	"-arch sm_100 -m 64 "



//--------------------- .note.nv.cuinfo           --------------------------
	.section	.note.nv.cuinfo,"",@"SHT_NOTE"
	.sectionflags	@"SHF_NOTE_NV_CUINFO"
        /*0018*/ 	.short	0x0002
        /*001a*/ 	.short	0x0064
        /*001c*/ 	.short	0x0082
	.zero		2


//--------------------- .nv.info                  --------------------------
	.section	.nv.info,"",@"SHT_CUDA_INFO"
	.align	4


	//----- nvinfo : EIATTR_REGCOUNT
	.align		4
        /*0000*/ 	.byte	0x04, 0x2f
        /*0002*/ 	.short	(.L_1 - .L_0)
	.align		4
.L_0:
        /*0004*/ 	.word	index@(_Z13VoronoiSharedmPfS_PiS0_)
        /*0008*/ 	.word	0x0000001c


	//----- nvinfo : EIATTR_FRAME_SIZE
	.align		4
.L_1:
        /*000c*/ 	.byte	0x04, 0x11
        /*000e*/ 	.short	(.L_3 - .L_2)
	.align		4
.L_2:
        /*0010*/ 	.word	index@(_Z13VoronoiSharedmPfS_PiS0_)
        /*0014*/ 	.word	0x00000000


	//----- nvinfo : EIATTR_MIN_STACK_SIZE
	.align		4
.L_3:
        /*0018*/ 	.byte	0x04, 0x12
        /*001a*/ 	.short	(.L_5 - .L_4)
	.align		4
.L_4:
        /*001c*/ 	.word	index@(_Z13VoronoiSharedmPfS_PiS0_)
        /*0020*/ 	.word	0x00000000
.L_5:


//--------------------- .nv.compat                --------------------------
	.section	.nv.compat,"",@"SHT_CUDA_COMPAT_INFO"
	.align	4
        /*0000*/ 	.byte	0x02, 0x09, 0x00, 0x00, 0x02, 0x02, 0x01, 0x00, 0x02, 0x05, 0x05, 0x00, 0x03, 0x07, 0x01, 0x01
        /*0010*/ 	.byte	0x02, 0x03, 0x00, 0x00, 0x02, 0x06, 0x01, 0x00, 0x04, 0x0b, 0x08, 0x00, 0x09, 0x00, 0x00, 0x00
        /*0020*/ 	.byte	0x00, 0x00, 0x00, 0x00


//--------------------- .nv.info._Z13VoronoiSharedmPfS_PiS0_ --------------------------
	.section	.nv.info._Z13VoronoiSharedmPfS_PiS0_,"",@"SHT_CUDA_INFO"
	.sectionflags	@""
	.align	4


	//----- nvinfo : EIATTR_CUDA_API_VERSION
	.align		4
        /*0000*/ 	.byte	0x04, 0x37
        /*0002*/ 	.short	(.L_7 - .L_6)
.L_6:
        /*0004*/ 	.word	0x00000082


	//----- nvinfo : EIATTR_KPARAM_INFO
	.align		4
.L_7:
        /*0008*/ 	.byte	0x04, 0x17
        /*000a*/ 	.short	(.L_9 - .L_8)
.L_8:
        /*000c*/ 	.word	0x00000000
        /*0010*/ 	.short	0x0004
        /*0012*/ 	.short	0x0020
        /*0014*/ 	.byte	0x00, 0xf5, 0x21, 0x00


	//----- nvinfo : EIATTR_KPARAM_INFO
	.align		4
.L_9:
        /*0018*/ 	.byte	0x04, 0x17
        /*001a*/ 	.short	(.L_11 - .L_10)
.L_10:
        /*001c*/ 	.word	0x00000000
        /*0020*/ 	.short	0x0003
        /*0022*/ 	.short	0x0018
        /*0024*/ 	.byte	0x00, 0xf5, 0x21, 0x00


	//----- nvinfo : EIATTR_KPARAM_INFO
	.align		4
.L_11:
        /*0028*/ 	.byte	0x04, 0x17
        /*002a*/ 	.short	(.L_13 - .L_12)
.L_12:
        /*002c*/ 	.word	0x00000000
        /*0030*/ 	.short	0x0002
        /*0032*/ 	.short	0x0010
        /*0034*/ 	.byte	0x00, 0xf5, 0x21, 0x00


	//----- nvinfo : EIATTR_KPARAM_INFO
	.align		4
.L_13:
        /*0038*/ 	.byte	0x04, 0x17
        /*003a*/ 	.short	(.L_15 - .L_14)
.L_14:
        /*003c*/ 	.word	0x00000000
        /*0040*/ 	.short	0x0001
        /*0042*/ 	.short	0x0008
        /*0044*/ 	.byte	0x00, 0xf5, 0x21, 0x00


	//----- nvinfo : EIATTR_KPARAM_INFO
	.align		4
.L_15:
        /*0048*/ 	.byte	0x04, 0x17
        /*004a*/ 	.short	(.L_17 - .L_16)
.L_16:
        /*004c*/ 	.word	0x00000000
        /*0050*/ 	.short	0x0000
        /*0052*/ 	.short	0x0000
        /*0054*/ 	.byte	0x00, 0xf0, 0x21, 0x00


	//----- nvinfo : EIATTR_SPARSE_MMA_MASK
	.align		4
.L_17:
        /*0058*/ 	.byte	0x03, 0x50
        /*005a*/ 	.short	0x0000


	//----- nvinfo : EIATTR_MAXREG_COUNT
	.align		4
        /*005c*/ 	.byte	0x03, 0x1b
        /*005e*/ 	.short	0x00ff


	//----- nvinfo : EIATTR_NUM_BARRIERS
	.align		4
        /*0060*/ 	.byte	0x02, 0x4c
        /*0062*/ 	.byte	0x01
	.zero		1


	//----- nvinfo : EIATTR_MERCURY_ISA_VERSION
	.align		4
        /*0064*/ 	.byte	0x03, 0x5f
        /*0066*/ 	.short	0x0101


	//----- nvinfo : EIATTR_VRC_CTA_INIT_COUNT
	.align		4
        /*0068*/ 	.byte	0x02, 0x4a
	.zero		1
	.zero		1


	//----- nvinfo : EIATTR_EXIT_INSTR_OFFSETS
	.align		4
        /*006c*/ 	.byte	0x04, 0x1c
        /*006e*/ 	.short	(.L_19 - .L_18)


	//   ....[0]....
.L_18:
        /*0070*/ 	.word	0x00001820


	//----- nvinfo : EIATTR_CRS_STACK_SIZE
	.align		4
.L_19:
        /*0074*/ 	.byte	0x04, 0x1e
        /*0076*/ 	.short	(.L_21 - .L_20)
.L_20:
        /*0078*/ 	.word	0x00000000


	//----- nvinfo : EIATTR_CBANK_PARAM_SIZE
	.align		4
.L_21:
        /*007c*/ 	.byte	0x03, 0x19
        /*007e*/ 	.short	0x0028


	//----- nvinfo : EIATTR_PARAM_CBANK
	.align		4
        /*0080*/ 	.byte	0x04, 0x0a
        /*0082*/ 	.short	(.L_23 - .L_22)
	.align		4
.L_22:
        /*0084*/ 	.word	index@(.nv.constant0._Z13VoronoiSharedmPfS_PiS0_)
        /*0088*/ 	.short	0x0380
        /*008a*/ 	.short	0x0028


	//----- nvinfo : EIATTR_SW_WAR
	.align		4
.L_23:
        /*008c*/ 	.byte	0x04, 0x36
        /*008e*/ 	.short	(.L_25 - .L_24)
.L_24:
        /*0090*/ 	.word	0x00000008
.L_25:


//--------------------- .nv.callgraph             --------------------------
	.section	.nv.callgraph,"",@"SHT_CUDA_CALLGRAPH"
	.align	4
	.sectionentsize	8
	.align		4
        /*0000*/ 	.word	0x00000000
	.align		4
        /*0004*/ 	.word	0xffffffff
	.align		4
        /*0008*/ 	.word	0x00000000
	.align		4
        /*000c*/ 	.word	0xfffffffe
	.align		4
        /*0010*/ 	.word	0x00000000
	.align		4
        /*0014*/ 	.word	0xfffffffd
	.align		4
        /*0018*/ 	.word	0x00000000
	.align		4
        /*001c*/ 	.word	0xfffffffc


//--------------------- .text._Z13VoronoiSharedmPfS_PiS0_ --------------------------
	.section	.text._Z13VoronoiSharedmPfS_PiS0_,"ax",@progbits
	.align	128
        .global         _Z13VoronoiSharedmPfS_PiS0_
        .type           _Z13VoronoiSharedmPfS_PiS0_,@function
        .size           _Z13VoronoiSharedmPfS_PiS0_,(.L_x_9 - _Z13VoronoiSharedmPfS_PiS0_)
        .other          _Z13VoronoiSharedmPfS_PiS0_,@"STO_CUDA_ENTRY STV_DEFAULT"
_Z13VoronoiSharedmPfS_PiS0_:
.text._Z13VoronoiSharedmPfS_PiS0_:
[----:B------:R-:W-:Y:S01]  /*0000*/  LDC R1, c[0x0][0x37c] ;  /* 0x0000df00ff017b82 */ /* 0x000fe20000000800 */
[----:B------:R-:W0:Y:S07]  /*0010*/  S2R R2, SR_TID.Y ;  /* 0x0000000000027919 */ /* 0x000e2e0000002200 */
[----:B------:R-:W1:Y:S01]  /*0020*/  LDC R20, c[0x0][0x360] ;  /* 0x0000d800ff147b82 */ /* 0x000e620000000800 */
[----:B------:R-:W1:Y:S07]  /*0030*/  S2R R5, SR_TID.X ;  /* 0x0000000000057919 */ /* 0x000e6e0000002100 */
[----:B------:R-:W0:Y:S08]  /*0040*/  S2UR UR5, SR_CTAID.Y ;  /* 0x00000000000579c3 */ /* 0x000e300000002600 */
[----:B------:R-:W0:Y:S01]  /*0050*/  LDC R3, c[0x0][0x364] ;  /* 0x0000d900ff037b82 */ /* 0x000e220000000800 */
[----:B------:R-:W2:Y:S01]  /*0060*/  LDCU UR8, c[0x0][0x370] ;  /* 0x00006e00ff0877ac */ /* 0x000ea20008000800 */
[----:B------:R-:W3:Y:S06]  /*0070*/  LDCU UR6, c[0x0][0x374] ;  /* 0x00006e80ff0677ac */ /* 0x000eec0008000800 */
[----:B------:R-:W1:Y:S08]  /*0080*/  S2UR UR4, SR_CTAID.X ;  /* 0x00000000000479c3 */ /* 0x000e700000002500 */
[----:B------:R-:W4:Y:S01]  /*0090*/  LDC.64 R6, c[0x0][0x380] ;  /* 0x0000e000ff067b82 */ /* 0x000f220000000a00 */
[----:B0-----:R-:W-:-:S02]  /*00a0*/  IMAD R16, R3, UR5, R2 ;  /* 0x0000000503107c24 */ /* 0x001fc4000f8e0202 */
[----:B---3--:R-:W-:Y:S01]  /*00b0*/  IMAD R3, R3, UR6, RZ ;  /* 0x0000000603037c24 */ /* 0x008fe2000f8e02ff */
[----:B------:R-:W0:Y:S04]  /*00c0*/  LDCU.64 UR6, c[0x0][0x358] ;  /* 0x00006b00ff0677ac */ /* 0x000e280008000a00 */
[----:B------:R-:W-:Y:S01]  /*00d0*/  ISETP.GE.U32.AND P0, PT, R16, R3, PT ;  /* 0x000000031000720c */ /* 0x000fe20003f06070 */
[C---:B-1----:R-:W-:Y:S02]  /*00e0*/  IMAD R21, R20.reuse, UR4, R5 ;  /* 0x0000000414157c24 */ /* 0x042fe4000f8e0205 */
[----:B--2---:R-:W-:-:S05]  /*00f0*/  IMAD R20, R20, UR8, RZ ;  /* 0x0000000814147c24 */ /* 0x004fca000f8e02ff */
[-C--:B------:R-:W-:Y:S01]  /*0100*/  ISETP.GE.U32.OR P0, PT, R21, R20.reuse, P0 ;  /* 0x000000141500720c */ /* 0x080fe20000706470 */
[----:B------:R-:W-:Y:S01]  /*0110*/  IMAD R20, R16, R20, RZ ;  /* 0x0000001410147224 */ /* 0x000fe200078e02ff */
[----:B----4-:R-:W-:-:S04]  /*0120*/  ISETP.EQ.U32.AND P1, PT, R6, RZ, PT ;  /* 0x000000ff0600720c */ /* 0x010fc80003f22070 */
[----:B------:R-:W-:-:S13]  /*0130*/  ISETP.EQ.OR.EX P0, PT, R7, RZ, P0, P1 ;  /* 0x000000ff0700720c */ /* 0x000fda0000702710 */
[----:B0-----:R-:W-:Y:S05]  /*0140*/  @P0 BRA `(.L_x_0) ;  /* 0x0000001400a40947 */ /* 0x001fea0003800000 */
[----:B------:R-:W0:Y:S01]  /*0150*/  S2R R3, SR_CgaCtaId ;  /* 0x0000000000037919 */ /* 0x000e220000008800 */
[----:B------:R-:W-:Y:S01]  /*0160*/  MOV R0, 0x400 ;  /* 0x0000040000007802 */ /* 0x000fe20000000f00 */
[----:B------:R-:W-:Y:S01]  /*0170*/  IMAD R5, R2, UR8, R5 ;  /* 0x0000000802057c24 */ /* 0x000fe2000f8e0205 */
[----:B------:R-:W-:Y:S02]  /*0180*/  LOP3.LUT R4, R6, 0x3, RZ, 0xc0, !PT ;  /* 0x0000000306047812 */ /* 0x000fe400078ec0ff */
[----:B------:R-:W-:Y:S02]  /*0190*/  CS2R R18, SRZ ;  /* 0x0000000000127805 */ /* 0x000fe4000001ff00 */
[----:B------:R-:W-:Y:S02]  /*01a0*/  I2FP.F32.U32 R16, R16 ;  /* 0x0000001000107245 */ /* 0x000fe40000201000 */
[----:B------:R-:W-:Y:S02]  /*01b0*/  I2FP.F32.S32 R17, R21 ;  /* 0x0000001500117245 */ /* 0x000fe40000201400 */
[----:B0-----:R-:W-:-:S02]  /*01c0*/  LEA R0, R3, R0, 0x18 ;  /* 0x0000000003007211 */ /* 0x001fc400078ec0ff */
[C---:B------:R-:W-:Y:S02]  /*01d0*/  IADD3 R3, P0, PT, R6.reuse, -0x1, RZ ;  /* 0xffffffff06037810 */ /* 0x040fe40007f1e0ff */
[----:B------:R-:W-:Y:S01]  /*01e0*/  LOP3.LUT R6, R6, 0xfffffffc, RZ, 0xc0, !PT ;  /* 0xfffffffc06067812 */ /* 0x000fe200078ec0ff */
[----:B------:R-:W-:Y:S01]  /*01f0*/  IMAD R5, R5, 0xc, R0 ;  /* 0x0000000c05057824 */ /* 0x000fe200078e0200 */
[----:B------:R-:W-:Y:S02]  /*0200*/  IADD3.X R7, PT, PT, R7, -0x1, RZ, P0, !PT ;  /* 0xffffffff07077810 */ /* 0x000fe400007fe4ff */
[----:B------:R-:W-:-:S07]  /*0210*/  MOV R0, 0x7f7fffff ;  /* 0x7f7fffff00007802 */ /* 0x000fce0000000f00 */
.L_x_7:
[----:B0-----:R-:W0:Y:S01]  /*0220*/  LDCU.64 UR4, c[0x0][0x388] ;  /* 0x00007100ff0477ac */ /* 0x001e220008000a00 */
[C---:B------:R-:W-:Y:S02]  /*0230*/  SHF.L.U32 R8, R18.reuse, 0x2, RZ ;  /* 0x0000000212087819 */ /* 0x040fe400000006ff */
[----:B------:R-:W-:Y:S01]  /*0240*/  SHF.L.U64.HI R9, R18, 0x2, R19 ;  /* 0x0000000212097819 */ /* 0x000fe20000010213 */
[----:B-1----:R-:W1:Y:S01]  /*0250*/  LDCU.128 UR12, c[0x0][0x390] ;  /* 0x00007200ff0c77ac */ /* 0x002e620008000c00 */
[C---:B0-----:R-:W-:Y:S02]  /*0260*/  IADD3 R12, P0, PT, R8.reuse, UR4, RZ ;  /* 0x00000004080c7c10 */ /* 0x041fe4000ff1e0ff */
[C---:B-1----:R-:W-:Y:S02]  /*0270*/  IADD3 R10, P1, PT, R8.reuse, UR12, RZ ;  /* 0x0000000c080a7c10 */ /* 0x042fe4000ff3e0ff */
[----:B------:R-:W-:Y:S02]  /*0280*/  IADD3 R8, P2, PT, R8, UR14, RZ ;  /* 0x0000000e08087c10 */ /* 0x000fe4000ff5e0ff */
[----:B------:R-:W-:-:S02]  /*0290*/  IADD3.X R13, PT, PT, R9, UR5, RZ, P0, !PT ;  /* 0x00000005090d7c10 */ /* 0x000fc400087fe4ff */
[C---:B------:R-:W-:Y:S02]  /*02a0*/  IADD3.X R11, PT, PT, R9.reuse, UR13, RZ, P1, !PT ;  /* 0x0000000d090b7c10 */ /* 0x040fe40008ffe4ff */
[----:B------:R-:W-:Y:S01]  /*02b0*/  IADD3.X R9, PT, PT, R9, UR15, RZ, P2, !PT ;  /* 0x0000000f09097c10 */ /* 0x000fe200097fe4ff */
[----:B--2---:R-:W2:Y:S04]  /*02c0*/  LDG.E R12, desc[UR6][R12.64] ;  /* 0x000000060c0c7981 */ /* 0x004ea8000c1e1900 */
[----:B------:R-:W3:Y:S04]  /*02d0*/  LDG.E R10, desc[UR6][R10.64] ;  /* 0x000000060a0a7981 */ /* 0x000ee8000c1e1900 */
[----:B------:R-:W4:Y:S01]  /*02e0*/  LDG.E R8, desc[UR6][R8.64] ;  /* 0x0000000608087981 */ /* 0x000f22000c1e1900 */
[----:B------:R-:W-:Y:S05]  /*02f0*/  WARPSYNC.ALL ;  /* 0x0000000000007948 */ /* 0x000fea0003800000 */
[----:B------:R-:W0:Y:S01]  /*0300*/  LDCU.64 UR10, c[0x0][0x380] ;  /* 0x00007000ff0a77ac */ /* 0x000e220008000a00 */
[----:B------:R-:W-:Y:S01]  /*0310*/  ISETP.GE.U32.AND P0, PT, R3, 0x3, PT ;  /* 0x000000030300780c */ /* 0x000fe20003f06070 */
[----:B------:R-:W-:Y:S01]  /*0320*/  HFMA2 R22, -RZ, RZ, 0, 0 ;  /* 0x00000000ff167431 */ /* 0x000fe200000001ff */
[----:B------:R-:W-:-:S02]  /*0330*/  IADD3 R18, P1, PT, R18, 0x1, RZ ;  /* 0x0000000112127810 */ /* 0x000fc40007f3e0ff */
[----:B------:R-:W-:Y:S02]  /*0340*/  ISETP.GE.U32.AND.EX P0, PT, R7, RZ, PT, P0 ;  /* 0x000000ff0700720c */ /* 0x000fe40003f06100 */
[----:B------:R-:W-:Y:S02]  /*0350*/  IADD3.X R19, PT, PT, RZ, R19, RZ, P1, !PT ;  /* 0x00000013ff137210 */ /* 0x000fe40000ffe4ff */
[----:B0-----:R-:W-:-:S04]  /*0360*/  ISETP.GE.U32.AND P1, PT, R18, UR10, PT ;  /* 0x0000000a12007c0c */ /* 0x001fc8000bf26070 */
[----:B------:R-:W-:Y:S01]  /*0370*/  ISETP.GE.U32.AND.EX P1, PT, R19, UR11, PT, P1 ;  /* 0x0000000b13007c0c */ /* 0x000fe2000bf26110 */
[----:B--2---:R0:W-:Y:S04]  /*0380*/  STS [R5], R12 ;  /* 0x0000000c05007388 */ /* 0x0041e80000000800 */
[----:B---3--:R0:W-:Y:S04]  /*0390*/  STS [R5+0x4], R10 ;  /* 0x0000040a05007388 */ /* 0x0081e80000000800 */
[----:B----4-:R0:W-:Y:S01]  /*03a0*/  STS [R5+0x8], R8 ;  /* 0x0000080805007388 */ /* 0x0101e20000000800 */
[----:B------:R-:W-:Y:S06]  /*03b0*/  BAR.SYNC.DEFER_BLOCKING 0x0 ;  /* 0x0000000000007b1d */ /* 0x000fec0000010000 */
[----:B------:R-:W-:Y:S05]  /*03c0*/  @!P0 BRA `(.L_x_1) ;  /* 0x00000010006c8947 */ /* 0x000fea0003800000 */
[----:B------:R-:W1:Y:S01]  /*03d0*/  S2UR UR5, SR_CgaCtaId ;  /* 0x00000000000579c3 */ /* 0x000e620000008800 */
[----:B0-----:R-:W-:Y:S01]  /*03e0*/  MOV R8, UR11 ;  /* 0x0000000b00087c02 */ /* 0x001fe20008000f00 */
[----:B------:R-:W-:Y:S01]  /*03f0*/  UMOV UR4, 0x400 ;  /* 0x0000040000047882 */ /* 0x000fe20000000000 */
[----:B------:R-:W-:Y:S02]  /*0400*/  ISETP.GT.U32.AND P0, PT, R6, RZ, PT ;  /* 0x000000ff0600720c */ /* 0x000fe40003f04070 */
[----:B------:R-:W-:Y:S02]  /*0410*/  MOV R22, RZ ;  /* 0x000000ff00167202 */ /* 0x000fe40000000f00 */
[----:B------:R-:W-:Y:S01]  /*0420*/  ISETP.GT.AND.EX P0, PT, R8, RZ, PT, P0 ;  /* 0x000000ff0800720c */ /* 0x000fe20003f04300 */
[----:B------:R-:W0:Y:S01]  /*0430*/  LDC R14, c[0x0][0x384] ;  /* 0x0000e100ff0e7b82 */ /* 0x000e220000000800 */
[----:B------:R-:W-:Y:S01]  /*0440*/  MOV R15, R6 ;  /* 0x00000006000f7202 */ /* 0x000fe20000000f00 */
[----:B-1----:R-:W-:-:S04]  /*0450*/  ULEA UR4, UR5, UR4, 0x18 ;  /* 0x0000000405047291 */ /* 0x002fc8000f8ec0ff */
[----:B------:R-:W-:-:S06]  /*0460*/  UIADD3 UR4, UPT, UPT, UR4, 0x18, URZ ;  /* 0x0000001804047890 */ /* 0x000fcc000fffe0ff */
[----:B------:R-:W-:Y:S06]  /*0470*/  @!P0 BRA `(.L_x_2) ;  /* 0x0000000c009c8947 */ /* 0x000fec0003800000 */
[----:B------:R-:W-:Y:S02]  /*0480*/  ISETP.GT.U32.AND P2, PT, R15, 0xc, PT ;  /* 0x0000000c0f00780c */ /* 0x000fe40003f44070 */
[----:B------:R-:W-:Y:S02]  /*0490*/  PLOP3.LUT P0, PT, PT, PT, PT, 0x80, 0x8 ;  /* 0x000000000008781c */ /* 0x000fe40003f0f070 */
[----:B0-----:R-:W-:-:S13]  /*04a0*/  ISETP.GT.AND.EX P2, PT, R14, RZ, PT, P2 ;  /* 0x000000ff0e00720c */ /* 0x001fda0003f44320 */
[----:B------:R-:W-:Y:S05]  /*04b0*/  @!P2 BRA `(.L_x_3) ;  /* 0x000000080040a947 */ /* 0x000fea0003800000 */
[----:B------:R-:W-:-:S13]  /*04c0*/  PLOP3.LUT P0, PT, PT, PT, PT, 0x8, 0x80 ;  /* 0x000000000080781c */ /* 0x000fda0003f0e170 */
.L_x_4:
[----:B------:R-:W0:Y:S01]  /*04d0*/  LDS.64 R8, [UR4+-0x18] ;  /* 0xffffe804ff087984 */ /* 0x000e220008000a00 */
[----:B------:R-:W-:-:S03]  /*04e0*/  IADD3 R22, PT, PT, R22, 0x10, RZ ;  /* 0x0000001016167810 */ /* 0x000fc60007ffe0ff */
[----:B------:R-:W1:Y:S04]  /*04f0*/  LDS.64 R12, [UR4+-0x8] ;  /* 0xfffff804ff0c7984 */ /* 0x000e680008000a00 */
[----:B------:R-:W2:Y:S04]  /*0500*/  LDS R24, [UR4+-0xc] ;  /* 0xfffff404ff187984 */ /* 0x000ea80008000800 */
[----:B------:R-:W3:Y:S01]  /*0510*/  LDS.64 R10, [UR4] ;  /* 0x00000004ff0a7984 */ /* 0x000ee20008000a00 */
[----:B0-----:R-:W-:Y:S01]  /*0520*/  FADD R9, -R16, R9 ;  /* 0x0000000910097221 */ /* 0x001fe20000000100 */
[----:B------:R-:W-:-:S03]  /*0530*/  FADD R8, -R17, R8 ;  /* 0x0000000811087221 */ /* 0x000fc60000000100 */
[----:B------:R-:W-:Y:S01]  /*0540*/  FMUL R9, R9, R9 ;  /* 0x0000000909097220 */ /* 0x000fe20000400000 */
[----:B-1----:R-:W-:-:S03]  /*0550*/  FADD R12, -R16, R12 ;  /* 0x0000000c100c7221 */ /* 0x002fc60000000100 */
[----:B------:R-:W-:Y:S01]  /*0560*/  FFMA R23, R8, R8, R9 ;  /* 0x0000000808177223 */ /* 0x000fe20000000009 */
[----:B--2---:R-:W-:Y:S01]  /*0570*/  FADD R24, -R17, R24 ;  /* 0x0000001811187221 */ /* 0x004fe20000000100 */
[----:B------:R-:W-:Y:S01]  /*0580*/  FMUL R25, R12, R12 ;  /* 0x0000000c0c197220 */ /* 0x000fe20000400000 */
[----:B------:R-:W0:Y:S01]  /*0590*/  LDS.64 R8, [UR4+0x10] ;  /* 0x00001004ff087984 */ /* 0x000e220008000a00 */
[----:B---3--:R-:W-:Y:S01]  /*05a0*/  FADD R11, -R16, R11 ;  /* 0x0000000b100b7221 */ /* 0x008fe20000000100 */
[----:B------:R-:W-:Y:S01]  /*05b0*/  FSETP.GEU.AND P2, PT, R23, R0, PT ;  /* 0x000000001700720b */ /* 0x000fe20003f4e000 */
[----:B------:R-:W-:Y:S01]  /*05c0*/  FFMA R25, R24, R24, R25 ;  /* 0x0000001818197223 */ /* 0x000fe20000000019 */
[----:B------:R-:W1:Y:S01]  /*05d0*/  LDS R12, [UR4+0xc] ;  /* 0x00000c04ff0c7984 */ /* 0x000e620008000800 */
[----:B------:R-:W-:-:S10]  /*05e0*/  FMUL R24, R11, R11 ;  /* 0x0000000b0b187220 */ /* 0x000fd40000400000 */
[----:B------:R-:W2:Y:S01]  /*05f0*/  @!P2 LDS R2, [UR4+-0x10] ;  /* 0xfffff004ff02a984 */ /* 0x000ea20008000800 */
[----:B------:R-:W-:Y:S01]  /*0600*/  @!P2 MOV R0, R23 ;  /* 0x000000170000a202 */ /* 0x000fe20000000f00 */
[----:B------:R-:W-:Y:S02]  /*0610*/  FADD R23, -R17, R10 ;  /* 0x0000000a11177221 */ /* 0x000fe40000000100 */
[----:B------:R-:W3:Y:S01]  /*0620*/  LDS.64 R10, [UR4+0x18] ;  /* 0x00001804ff0a7984 */ /* 0x000ee20008000a00 */
[----:B------:R-:W-:Y:S01]  /*0630*/  FSETP.GEU.AND P2, PT, R25, R0, PT ;  /* 0x000000001900720b */ /* 0x000fe20003f4e000 */
[----:B------:R-:W-:-:S12]  /*0640*/  FFMA R23, R23, R23, R24 ;  /* 0x0000001717177223 */ /* 0x000fd80000000018 */
[----:B------:R-:W-:-:S05]  /*0650*/  @!P2 IMAD.MOV.U32 R0, RZ, RZ, R25 ;  /* 0x000000ffff00a224 */ /* 0x000fca00078e0019 */
[----:B------:R-:W-:Y:S01]  /*0660*/  FSETP.GEU.AND P3, PT, R23, R0, PT ;  /* 0x000000001700720b */ /* 0x000fe20003f6e000 */
[----:B0-----:R-:W-:Y:S01]  /*0670*/  FADD R8, -R16, R8 ;  /* 0x0000000810087221 */ /* 0x001fe20000000100 */
[----:B-1----:R-:W-:-:S03]  /*0680*/  FADD R25, -R17, R12 ;  /* 0x0000000c11197221 */ /* 0x002fc60000000100 */
[----:B------:R-:W-:-:S04]  /*0690*/  FMUL R8, R8, R8 ;  /* 0x0000000808087220 */ /* 0x000fc80000400000 */
[----:B------:R-:W-:-:S04]  /*06a0*/  FFMA R25, R25, R25, R8 ;  /* 0x0000001919197223 */ /* 0x000fc80000000008 */
[----:B------:R-:W-:Y:S01]  /*06b0*/  @!P3 MOV R0, R23 ;  /* 0x000000170000b202 */ /* 0x000fe20000000f00 */
[----:B------:R-:W0:Y:S01]  /*06c0*/  LDS R8, [UR4+0x24] ;  /* 0x00002404ff087984 */ /* 0x000e220008000800 */
[----:B--2---:R-:W-:-:S03]  /*06d0*/  @!P2 MOV R2, R13 ;  /* 0x0000000d0002a202 */ /* 0x004fc60000000f00 */
[----:B------:R-:W1:Y:S01]  /*06e0*/  LDS.64 R12, [UR4+0x28] ;  /* 0x00002804ff0c7984 */ /* 0x000e620008000a00 */
[----:B------:R-:W-:Y:S01]  /*06f0*/  FSETP.GEU.AND P2, PT, R25, R0, PT ;  /* 0x000000001900720b */ /* 0x000fe20003f4e000 */
[----:B---3--:R-:W-:Y:S01]  /*0700*/  FADD R11, -R16, R11 ;  /* 0x0000000b100b7221 */ /* 0x008fe20000000100 */
[----:B------:R-:W-:Y:S01]  /*0710*/  FADD R23, -R17, R10 ;  /* 0x0000000a11177221 */ /* 0x000fe20000000100 */
[----:B------:R-:W2:Y:S02]  /*0720*/  @!P3 LDS R2, [UR4+0x8] ;  /* 0x00000804ff02b984 */ /* 0x000ea40008000800 */
[----:B------:R-:W-:Y:S02]  /*0730*/  FMUL R24, R11, R11 ;  /* 0x0000000b0b187220 */ /* 0x000fe40000400000 */
[----:B------:R-:W3:Y:S02]  /*0740*/  LDS.64 R10, [UR4+0x30] ;  /* 0x00003004ff0a7984 */ /* 0x000ee40008000a00 */
[----:B------:R-:W-:-:S02]  /*0750*/  FFMA R23, R23, R23, R24 ;  /* 0x0000001717177223 */ /* 0x000fc40000000018 */
[----:B------:R-:W4:Y:S02]  /*0760*/  LDS R24, [UR4+0x3c] ;  /* 0x00003c04ff187984 */ /* 0x000f240008000800 */
[----:B------:R-:W-:-:S04]  /*0770*/  @!P2 MOV R0, R25 ;  /* 0x000000190000a202 */ /* 0x000fc80000000f00 */
[----:B------:R-:W-:-:S13]  /*0780*/  FSETP.GEU.AND P3, PT, R23, R0, PT ;  /* 0x000000001700720b */ /* 0x000fda0003f6e000 */
[----:B------:R-:W-:Y:S01]  /*0790*/  @!P3 MOV R0, R23 ;  /* 0x000000170000b202 */ /* 0x000fe20000000f00 */
[----:B0-----:R-:W-:Y:S01]  /*07a0*/  FADD R25, -R17, R8 ;  /* 0x0000000811197221 */ /* 0x001fe20000000100 */
[----:B-1----:R-:W-:Y:S01]  /*07b0*/  FADD R12, -R16, R12 ;  /* 0x0000000c100c7221 */ /* 0x002fe20000000100 */
[----:B--2---:R-:W-:-:S03]  /*07c0*/  @!P2 MOV R2, R9 ;  /* 0x000000090002a202 */ /* 0x004fc60000000f00 */
[----:B------:R-:W-:Y:S01]  /*07d0*/  FMUL R12, R12, R12 ;  /* 0x0000000c0c0c7220 */ /* 0x000fe20000400000 */
[----:B------:R-:W0:Y:S01]  /*07e0*/  LDS.64 R8, [UR4+0x40] ;  /* 0x00004004ff087984 */ /* 0x000e220008000a00 */
[----:B---3--:R-:W-:Y:S02]  /*07f0*/  FADD R11, -R16, R11 ;  /* 0x0000000b100b7221 */ /* 0x008fe40000000100 */
[----:B------:R-:W-:Y:S01]  /*0800*/  FFMA R25, R25, R25, R12 ;  /* 0x0000001919197223 */ /* 0x000fe2000000000c */
[----:B------:R-:W1:Y:S01]  /*0810*/  @!P3 LDS R2, [UR4+0x20] ;  /* 0x00002004ff02b984 */ /* 0x000e620008000800 */
[----:B------:R-:W-:Y:S01]  /*0820*/  FADD R23, -R17, R10 ;  /* 0x0000000a11177221 */ /* 0x000fe20000000100 */
[----:B------:R-:W-:Y:S01]  /*0830*/  FMUL R12, R11, R11 ;  /* 0x0000000b0b0c7220 */ /* 0x000fe20000400000 */
[----:B----4-:R-:W-:Y:S01]  /*0840*/  FADD R24, -R17, R24 ;  /* 0x0000001811187221 */ /* 0x010fe20000000100 */
[----:B------:R-:W-:Y:S01]  /*0850*/  FSETP.GEU.AND P2, PT, R25, R0, PT ;  /* 0x000000001900720b */ /* 0x000fe20003f4e000 */
[----:B------:R-:W2:Y:S01]  /*0860*/  LDS.64 R10, [UR4+0x48] ;  /* 0x00004804ff0a7984 */ /* 0x000ea20008000a00 */
[----:B------:R-:W-:-:S11]  /*0870*/  FFMA R23, R23, R23, R12 ;  /* 0x0000001717177223 */ /* 0x000fd6000000000c */
[----:B------:R-:W-:-:S04]  /*0880*/  @!P2 MOV R0, R25 ;  /* 0x000000190000a202 */ /* 0x000fc80000000f00 */
[----:B------:R-:W-:-:S13]  /*0890*/  FSETP.GEU.AND P3, PT, R23, R0, PT ;  /* 0x000000001700720b */ /* 0x000fda0003f6e000 */
[----:B------:R-:W-:Y:S02]  /*08a0*/  @!P3 IMAD.MOV.U32 R0, RZ, RZ, R23 ;  /* 0x000000ffff00b224 */ /* 0x000fe400078e0017 */
[----:B0-----:R-:W-:Y:S01]  /*08b0*/  FADD R8, -R16, R8 ;  /* 0x0000000810087221 */ /* 0x001fe20000000100 */
[----:B-1----:R-:W-:-:S03]  /*08c0*/  @!P2 MOV R2, R13 ;  /* 0x0000000d0002a202 */ /* 0x002fc60000000f00 */
[----:B------:R-:W-:Y:S01]  /*08d0*/  FMUL R25, R8, R8 ;  /* 0x0000000808197220 */ /* 0x000fe20000400000 */
[----:B------:R-:W0:Y:S03]  /*08e0*/  LDS.64 R12, [UR4+0x58] ;  /* 0x00005804ff0c7984 */ /* 0x000e260008000a00 */
[----:B------:R-:W-:Y:S01]  /*08f0*/  FFMA R25, R24, R24, R25 ;  /* 0x0000001818197223 */ /* 0x000fe20000000019 */
[----:B------:R-:W1:Y:S01]  /*0900*/  @!P3 LDS R2, [UR4+0x38] ;  /* 0x00003804ff02b984 */ /* 0x000e620008000800 */
[----:B--2---:R-:W-:Y:S01]  /*0910*/  FADD R11, -R16, R11 ;  /* 0x0000000b100b7221 */ /* 0x004fe20000000100 */
[----:B------:R-:W-:Y:S02]  /*0920*/  FADD R23, -R17, R10 ;  /* 0x0000000a11177221 */ /* 0x000fe40000000100 */
[----:B------:R-:W2:Y:S01]  /*0930*/  LDS R8, [UR4+0x54] ;  /* 0x00005404ff087984 */ /* 0x000ea20008000800 */
[----:B------:R-:W-:Y:S01]  /*0940*/  FSETP.GEU.AND P2, PT, R25, R0, PT ;  /* 0x000000001900720b */ /* 0x000fe20003f4e000 */
[----:B------:R-:W-:-:S02]  /*0950*/  FMUL R24, R11, R11 ;  /* 0x0000000b0b187220 */ /* 0x000fc40000400000 */
[----:B------:R-:W3:Y:S02]  /*0960*/  LDS.64 R10, [UR4+0x60] ;  /* 0x00006004ff0a7984 */ /* 0x000ee40008000a00 */
[----:B------:R-:W-:-:S08]  /*0970*/  FFMA R23, R23, R23, R24 ;  /* 0x0000001717177223 */ /* 0x000fd00000000018 */
[----:B------:R-:W-:-:S04]  /*0980*/  @!P2 MOV R0, R25 ;  /* 0x000000190000a202 */ /* 0x000fc80000000f00 */
[----:B------:R-:W-:-:S13]  /*0990*/  FSETP.GEU.AND P3, PT, R23, R0, PT ;  /* 0x000000001700720b */ /* 0x000fda0003f6e000 */
[----:B------:R-:W-:Y:S01]  /*09a0*/  @!P3 MOV R0, R23 ;  /* 0x000000170000b202 */ /* 0x000fe20000000f00 */
[----:B0-----:R-:W-:Y:S01]  /*09b0*/  FADD R12, -R16, R12 ;  /* 0x0000000c100c7221 */ /* 0x001fe20000000100 */
[----:B-1----:R-:W-:-:S03]  /*09c0*/  @!P2 MOV R2, R9 ;  /* 0x000000090002a202 */ /* 0x002fc60000000f00 */
[----:B------:R-:W-:Y:S01]  /*09d0*/  FMUL R12, R12, R12 ;  /* 0x0000000c0c0c7220 */ /* 0x000fe20000400000 */
[----:B--2---:R-:W-:Y:S02]  /*09e0*/  FADD R25, -R17, R8 ;  /* 0x0000000811197221 */ /* 0x004fe40000000100 */
[----:B------:R-:W0:Y:S02]  /*09f0*/  @!P3 LDS R2, [UR4+0x50] ;  /* 0x00005004ff02b984 */ /* 0x000e240008000800 */
[----:B------:R-:W-:Y:S01]  /*0a00*/  FFMA R25, R25, R25, R12 ;  /* 0x0000001919197223 */ /* 0x000fe2000000000c */
[----:B---3--:R-:W-:Y:S01]  /*0a10*/  FADD R11, -R16, R11 ;  /* 0x0000000b100b7221 */ /* 0x008fe20000000100 */
[----:B------:R-:W1:Y:S01]  /*0a20*/  LDS.64 R8, [UR4+0x70] ;  /* 0x00007004ff087984 */ /* 0x000e620008000a00 */
[----:B------:R-:W-:Y:S02]  /*0a30*/  FADD R23, -R17, R10 ;  /* 0x0000000a11177221 */ /* 0x000fe40000000100 */
[----:B------:R-:W-:Y:S01]  /*0a40*/  FSETP.GEU.AND P2, PT, R25, R0, PT ;  /* 0x000000001900720b */ /* 0x000fe20003f4e000 */
[----:B------:R-:W2:Y:S01]  /*0a50*/  LDS R12, [UR4+0x6c] ;  /* 0x00006c04ff0c7984 */ /* 0x000ea20008000800 */
[----:B------:R-:W-:-:S03]  /*0a60*/  FMUL R24, R11, R11 ;  /* 0x0000000b0b187220 */ /* 0x000fc60000400000 */
[----:B------:R-:W3:Y:S01]  /*0a70*/  LDS.64 R10, [UR4+0x78] ;  /* 0x00007804ff0a7984 */ /* 0x000ee20008000a00 */
[----:B------:R-:W-:-:S07]  /*0a80*/  FFMA R23, R23, R23, R24 ;  /* 0x0000001717177223 */ /* 0x000fce0000000018 */
[----:B------:R-:W-:-:S04]  /*0a90*/  @!P2 MOV R0, R25 ;  /* 0x000000190000a202 */ /* 0x000fc80000000f00 */
[----:B------:R-:W-:-:S13]  /*0aa0*/  FSETP.GEU.AND P3, PT, R23, R0, PT ;  /* 0x000000001700720b */ /* 0x000fda0003f6e000 */
[----:B------:R-:W-:Y:S02]  /*0ab0*/  @!P3 MOV R0, R23 ;  /* 0x000000170000b202 */ /* 0x000fe40000000f00 */
[----:B0-----:R-:W-:Y:S01]  /*0ac0*/  @!P2 MOV R2, R13 ;  /* 0x0000000d0002a202 */ /* 0x001fe20000000f00 */
[----:B-1----:R-:W-:-:S05]  /*0ad0*/  FADD R8, -R16, R8 ;  /* 0x0000000810087221 */ /* 0x002fca0000000100 */
[----:B------:R-:W0:Y:S01]  /*0ae0*/  @!P3 LDS R2, [UR4+0x68] ;  /* 0x00006804ff02b984 */ /* 0x000e220008000800 */
[----:B--2---:R-:W-:Y:S01]  /*0af0*/  FADD R25, -R17, R12 ;  /* 0x0000000c11197221 */ /* 0x004fe20000000100 */
[----:B------:R-:W-:Y:S02]  /*0b00*/  FMUL R8, R8, R8 ;  /* 0x0000000808087220 */ /* 0x000fe40000400000 */
[----:B------:R-:W1:Y:S01]  /*0b10*/  LDS.64 R12, [UR4+0x88] ;  /* 0x00008804ff0c7984 */ /* 0x000e620008000a00 */
[----:B---3--:R-:W-:Y:S01]  /*0b20*/  FADD R11, -R16, R11 ;  /* 0x0000000b100b7221 */ /* 0x008fe20000000100 */
[----:B------:R-:W-:Y:S01]  /*0b30*/  FFMA R25, R25, R25, R8 ;  /* 0x0000001919197223 */ /* 0x000fe20000000008 */
[----:B------:R-:W-:Y:S01]  /*0b40*/  FADD R23, -R17, R10 ;  /* 0x0000000a11177221 */ /* 0x000fe20000000100 */
[----:B------:R-:W2:Y:S01]  /*0b50*/  LDS R8, [UR4+0x84] ;  /* 0x00008404ff087984 */ /* 0x000ea20008000800 */
[----:B------:R-:W-:Y:S02]  /*0b60*/  FMUL R24, R11, R11 ;  /* 0x0000000b0b187220 */ /* 0x000fe40000400000 */
[----:B------:R-:W-:Y:S01]  /*0b70*/  FSETP.GEU.AND P2, PT, R25, R0, PT ;  /* 0x000000001900720b */ /* 0x000fe20003f4e000 */
[----:B------:R-:W3:Y:S01]  /*0b80*/  LDS.64 R10, [UR4+0x90] ;  /* 0x00009004ff0a7984 */ /* 0x000ee20008000a00 */
[----:B------:R-:W-:-:S11]  /*0b90*/  FFMA R23, R23, R23, R24 ;  /* 0x0000001717177223 */ /* 0x000fd60000000018 */
[----:B------:R-:W-:-:S04]  /*0ba0*/  @!P2 MOV R0, R25 ;  /* 0x000000190000a202 */ /* 0x000fc80000000f00 */
[----:B------:R-:W-:Y:S01]  /*0bb0*/  FSETP.GEU.AND P3, PT, R23, R0, PT ;  /* 0x000000001700720b */ /* 0x000fe20003f6e000 */
[----:B0-----:R-:W-:-:S12]  /*0bc0*/  @!P2 IMAD.MOV.U32 R2, RZ, RZ, R9 ;  /* 0x000000ffff02a224 */ /* 0x001fd800078e0009 */
[----:B------:R-:W-:Y:S01]  /*0bd0*/  @!P3 MOV R0, R23 ;  /* 0x000000170000b202 */ /* 0x000fe20000000f00 */
[----:B-1----:R-:W-:Y:S01]  /*0be0*/  FADD R12, -R16, R12 ;  /* 0x0000000c100c7221 */ /* 0x002fe20000000100 */
[----:B------:R-:W0:Y:S03]  /*0bf0*/  @!P3 LDS R2, [UR4+0x80] ;  /* 0x00008004ff02b984 */ /* 0x000e260008000800 */
[----:B------:R-:W-:Y:S01]  /*0c00*/  FMUL R9, R12, R12 ;  /* 0x0000000c0c097220 */ /* 0x000fe20000400000 */
[C---:B--2---:R-:W-:Y:S01]  /*0c10*/  FADD R8, -R17.reuse, R8 ;  /* 0x0000000811087221 */ /* 0x044fe20000000100 */
[----:B------:R-:W-:Y:S03]  /*0c20*/  LDS R12, [UR4+0x9c] ;  /* 0x00009c04ff0c7984 */ /* 0x000fe60008000800 */
[----:B------:R-:W-:Y:S01]  /*0c30*/  FFMA R25, R8, R8, R9 ;  /* 0x0000000808197223 */ /* 0x000fe20000000009 */
[----:B---3--:R-:W-:Y:S01]  /*0c40*/  FADD R11, -R16, R11 ;  /* 0x0000000b100b7221 */ /* 0x008fe20000000100 */
[----:B------:R-:W1:Y:S01]  /*0c50*/  LDS.64 R8, [UR4+0xa0] ;  /* 0x0000a004ff087984 */ /* 0x000e620008000a00 */
[----:B------:R-:W-:-:S02]  /*0c60*/  FADD R10, -R17, R10 ;  /* 0x0000000a110a7221 */ /* 0x000fc40000000100 */
[----:B------:R-:W-:Y:S01]  /*0c70*/  FSETP.GEU.AND P2, PT, R25, R0, PT ;  /* 0x000000001900720b */ /* 0x000fe20003f4e000 */
[----:B------:R-:W-:-:S04]  /*0c80*/  FMUL R11, R11, R11 ;  /* 0x0000000b0b0b7220 */ /* 0x000fc80000400000 */
[----:B------:R-:W-:-:S08]  /*0c90*/  FFMA R23, R10, R10, R11 ;  /* 0x0000000a0a177223 */ /* 0x000fd0000000000b */
[----:B------:R-:W-:-:S04]  /*0ca0*/  @!P2 MOV R0, R25 ;  /* 0x000000190000a202 */ /* 0x000fc80000000f00 */
[----:B------:R-:W-:Y:S02]  /*0cb0*/  FSETP.GEU.AND P3, PT, R23, R0, PT ;  /* 0x000000001700720b */ /* 0x000fe40003f6e000 */
[----:B0-----:R-:W-:Y:S02]  /*0cc0*/  @!P2 MOV R2, R13 ;  /* 0x0000000d0002a202 */ /* 0x001fe40000000f00 */
[----:B------:R-:W-:-:S09]  /*0cd0*/  IADD3 R15, P2, PT, R15, -0x10, RZ ;  /* 0xfffffff00f0f7810 */ /* 0x000fd20007f5e0ff */
[----:B------:R-:W-:Y:S01]  /*0ce0*/  @!P3 MOV R0, R23 ;  /* 0x000000170000b202 */ /* 0x000fe20000000f00 */
[----:B------:R-:W0:Y:S01]  /*0cf0*/  @!P3 LDS R2, [UR4+0x98] ;  /* 0x00009804ff02b984 */ /* 0x000e220008000800 */
[----:B------:R-:W-:Y:S01]  /*0d00*/  IADD3.X R14, PT, PT, R14, -0x1, RZ, P2, !PT ;  /* 0xffffffff0e0e7810 */ /* 0x000fe200017fe4ff */
[----:B------:R-:W-:Y:S01]  /*0d10*/  UIADD3 UR4, UPT, UPT, UR4, 0xc0, URZ ;  /* 0x000000c004047890 */ /* 0x000fe2000fffe0ff */
[----:B-1----:R-:W-:Y:S01]  /*0d20*/  FADD R10, -R16, R8 ;  /* 0x00000008100a7221 */ /* 0x002fe20000000100 */
[----:B------:R-:W-:Y:S01]  /*0d30*/  FADD R8, -R17, R12 ;  /* 0x0000000c11087221 */ /* 0x000fe20000000100 */
[----:B------:R-:W-:Y:S02]  /*0d40*/  ISETP.GT.U32.AND P2, PT, R15, 0xc, PT ;  /* 0x0000000c0f00780c */ /* 0x000fe40003f44070 */
[----:B------:R-:W-:Y:S02]  /*0d50*/  FMUL R11, R10, R10 ;  /* 0x0000000a0a0b7220 */ /* 0x000fe40000400000 */
[----:B------:R-:W-:-:S02]  /*0d60*/  ISETP.GT.AND.EX P2, PT, R14, RZ, PT, P2 ;  /* 0x000000ff0e00720c */ /* 0x000fc40003f44320 */
[----:B------:R-:W-:-:S05]  /*0d70*/  FFMA R11, R8, R8, R11 ;  /* 0x00000008080b7223 */ /* 0x000fca000000000b */
[----:B------:R-:W-:-:S13]  /*0d80*/  FSETP.GEU.AND P3, PT, R11, R0, PT ;  /* 0x000000000b00720b */ /* 0x000fda0003f6e000 */
[----:B------:R-:W-:Y:S02]  /*0d90*/  @!P3 MOV R0, R11 ;  /* 0x0000000b0000b202 */ /* 0x000fe40000000f00 */
[----:B0-----:R-:W-:Y:S01]  /*0da0*/  @!P3 MOV R2, R9 ;  /* 0x000000090002b202 */ /* 0x001fe20000000f00 */
[----:B------:R-:W-:Y:S06]  /*0db0*/  @P2 BRA `(.L_x_4) ;  /* 0xfffffff400c42947 */ /* 0x000fec000383ffff */
.L_x_3:
[----:B------:R-:W-:-:S04]  /*0dc0*/  ISETP.GT.U32.AND P2, PT, R15, 0x4, PT ;  /* 0x000000040f00780c */ /* 0x000fc80003f44070 */
[----:B------:R-:W-:-:S13]  /*0dd0*/  ISETP.GT.AND.EX P2, PT, R14, RZ, PT, P2 ;  /* 0x000000ff0e00720c */ /* 0x000fda0003f44320 */
[----:B------:R-:W-:Y:S05]  /*0de0*/  @!P2 BRA `(.L_x_5) ;  /* 0x000000040034a947 */ /* 0x000fea0003800000 */
[----:B------:R-:W0:Y:S01]  /*0df0*/  LDS.64 R8, [UR4+-0x18] ;  /* 0xffffe804ff087984 */ /* 0x000e220008000a00 */
[----:B------:R-:W-:Y:S02]  /*0e00*/  IADD3 R15, P3, PT, R15, -0x4, RZ ;  /* 0xfffffffc0f0f7810 */ /* 0x000fe40007f7e0ff */
[----:B------:R-:W-:Y:S01]  /*0e10*/  IADD3 R22, PT, PT, R22, 0x4, RZ ;  /* 0x0000000416167810 */ /* 0x000fe20007ffe0ff */
[----:B------:R-:W1:Y:S01]  /*0e20*/  LDS.64 R12, [UR4+-0x8] ;  /* 0xfffff804ff0c7984 */ /* 0x000e620008000a00 */
[----:B------:R-:W-:Y:S02]  /*0e30*/  IADD3 R15, P4, PT, R15, -0x4, RZ ;  /* 0xfffffffc0f0f7810 */ /* 0x000fe40007f9e0ff */
[----:B------:R-:W-:Y:S01]  /*0e40*/  IADD3.X R14, PT, PT, R14, -0x1, RZ, P3, !PT ;  /* 0xffffffff0e0e7810 */ /* 0x000fe20001ffe4ff */
[----:B------:R-:W2:Y:S01]  /*0e50*/  LDS R24, [UR4+-0xc] ;  /* 0xfffff404ff187984 */ /* 0x000ea20008000800 */
[----:B------:R-:W-:Y:S02]  /*0e60*/  IADD3 R22, PT, PT, R22, 0x4, RZ ;  /* 0x0000000416167810 */ /* 0x000fe40007ffe0ff */
[----:B------:R-:W-:Y:S01]  /*0e70*/  IADD3.X R14, PT, PT, R14, -0x1, RZ, P4, !PT ;  /* 0xffffffff0e0e7810 */ /* 0x000fe200027fe4ff */
        /* <DEDUP_REMOVED lines=11> */
[----:B------:R-:W-:Y:S02]  /*0f30*/  FFMA R25, R25, R25, R12 ;  /* 0x0000001919197223 */ /* 0x000fe4000000000c */
[----:B------:R-:W1:Y:S01]  /*0f40*/  LDS R12, [UR4+0xc] ;  /* 0x00000c04ff0c7984 */ /* 0x000e620008000800 */
[----:B------:R-:W-:-:S09]  /*0f50*/  FMUL R24, R11, R11 ;  /* 0x0000000b0b187220 */ /* 0x000fd20000400000 */
[----:B------:R-:W2:Y:S01]  /*0f60*/  @!P0 LDS R2, [UR4+-0x10] ;  /* 0xfffff004ff028984 */ /* 0x000ea20008000800 */
[----:B------:R-:W-:Y:S02]  /*0f70*/  @!P0 IMAD.MOV.U32 R0, RZ, RZ, R23 ;  /* 0x000000ffff008224 */ /* 0x000fe400078e0017 */
[----:B------:R-:W-:Y:S02]  /*0f80*/  FADD R23, -R17, R10 ;  /* 0x0000000a11177221 */ /* 0x000fe40000000100 */
[----:B------:R-:W3:Y:S01]  /*0f90*/  LDS.64 R10, [UR4+0x18] ;  /* 0x00001804ff0a7984 */ /* 0x000ee20008000a00 */
[----:B------:R-:W-:Y:S01]  /*0fa0*/  FSETP.GEU.AND P0, PT, R25, R0, PT ;  /* 0x000000001900720b */ /* 0x000fe20003f0e000 */
[----:B------:R-:W-:-:S12]  /*0fb0*/  FFMA R23, R23, R23, R24 ;  /* 0x0000001717177223 */ /* 0x000fd80000000018 */
[----:B------:R-:W-:-:S04]  /*0fc0*/  @!P0 MOV R0, R25 ;  /* 0x0000001900008202 */ /* 0x000fc80000000f00 */
[----:B------:R-:W-:Y:S01]  /*0fd0*/  FSETP.GEU.AND P2, PT, R23, R0, PT ;  /* 0x000000001700720b */ /* 0x000fe20003f4e000 */
[----:B0-----:R-:W-:-:S04]  /*0fe0*/  FADD R8, -R16, R8 ;  /* 0x0000000810087221 */ /* 0x001fc80000000100 */
[----:B------:R-:W-:Y:S01]  /*0ff0*/  FMUL R8, R8, R8 ;  /* 0x0000000808087220 */ /* 0x000fe20000400000 */
[----:B-1----:R-:W-:-:S04]  /*1000*/  FADD R25, -R17, R12 ;  /* 0x0000000c11197221 */ /* 0x002fc80000000100 */
[----:B------:R-:W-:-:S03]  /*1010*/  FFMA R25, R25, R25, R8 ;  /* 0x0000001919197223 */ /* 0x000fc60000000008 */
        /* <DEDUP_REMOVED lines=10> */
[----:B------:R-:W-:-:S04]  /*10c0*/  FFMA R23, R23, R23, R24 ;  /* 0x0000001717177223 */ /* 0x000fc80000000018 */
[----:B------:R-:W-:-:S04]  /*10d0*/  @!P0 MOV R0, R25 ;  /* 0x0000001900008202 */ /* 0x000fc80000000f00 */
[----:B------:R-:W-:-:S13]  /*10e0*/  FSETP.GEU.AND P2, PT, R23, R0, PT ;  /* 0x000000001700720b */ /* 0x000fda0003f4e000 */
[----:B------:R-:W-:Y:S01]  /*10f0*/  @!P2 MOV R0, R23 ;  /* 0x000000170000a202 */ /* 0x000fe20000000f00 */
[----:B0-----:R-:W-:Y:S01]  /*1100*/  FADD R8, -R17, R8 ;  /* 0x0000000811087221 */ /* 0x001fe20000000100 */
[----:B-1----:R-:W-:Y:S01]  /*1110*/  FADD R12, -R16, R12 ;  /* 0x0000000c100c7221 */ /* 0x002fe20000000100 */
[----:B--2---:R-:W-:-:S03]  /*1120*/  @!P0 MOV R2, R9 ;  /* 0x0000000900028202 */ /* 0x004fc60000000f00 */
[----:B------:R-:W-:Y:S02]  /*1130*/  FMUL R9, R12, R12 ;  /* 0x0000000c0c097220 */ /* 0x000fe40000400000 */
[----:B------:R-:W-:Y:S01]  /*1140*/  LDS R12, [UR4+0x3c] ;  /* 0x00003c04ff0c7984 */ /* 0x000fe20008000800 */
[----:B---3--:R-:W-:Y:S01]  /*1150*/  FADD R11, -R16, R11 ;  /* 0x0000000b100b7221 */ /* 0x008fe20000000100 */
[----:B------:R-:W-:Y:S01]  /*1160*/  FFMA R25, R8, R8, R9 ;  /* 0x0000000808197223 */ /* 0x000fe20000000009 */
[----:B------:R-:W-:Y:S01]  /*1170*/  FADD R10, -R17, R10 ;  /* 0x0000000a110a7221 */ /* 0x000fe20000000100 */
[----:B------:R-:W0:Y:S01]  /*1180*/  @!P2 LDS R2, [UR4+0x20] ;  /* 0x00002004ff02a984 */ /* 0x000e220008000800 */
[----:B------:R-:W-:Y:S02]  /*1190*/  FMUL R11, R11, R11 ;  /* 0x0000000b0b0b7220 */ /* 0x000fe40000400000 */
[----:B------:R-:W-:Y:S01]  /*11a0*/  FSETP.GEU.AND P0, PT, R25, R0, PT ;  /* 0x000000001900720b */ /* 0x000fe20003f0e000 */
[----:B------:R-:W1:Y:S01]  /*11b0*/  LDS.64 R8, [UR4+0x40] ;  /* 0x00004004ff087984 */ /* 0x000e620008000a00 */
[----:B------:R-:W-:Y:S01]  /*11c0*/  FFMA R23, R10, R10, R11 ;  /* 0x0000000a0a177223 */ /* 0x000fe2000000000b */
[----:B------:R-:W-:-:S10]  /*11d0*/  UIADD3 UR4, UPT, UPT, UR4, 0x30, URZ ;  /* 0x0000003004047890 */ /* 0x000fd4000fffe0ff */
[----:B------:R-:W-:-:S04]  /*11e0*/  @!P0 MOV R0, R25 ;  /* 0x0000001900008202 */ /* 0x000fc80000000f00 */
[----:B------:R-:W-:-:S13]  /*11f0*/  FSETP.GEU.AND P2, PT, R23, R0, PT ;  /* 0x000000001700720b */ /* 0x000fda0003f4e000 */
[----:B------:R-:W-:Y:S01]  /*1200*/  @!P2 IMAD.MOV.U32 R0, RZ, RZ, R23 ;  /* 0x000000ffff00a224 */ /* 0x000fe200078e0017 */
[----:B0-----:R-:W-:Y:S02]  /*1210*/  @!P0 MOV R2, R13 ;  /* 0x0000000d00028202 */ /* 0x001fe40000000f00 */
[----:B------:R-:W-:Y:S01]  /*1220*/  PLOP3.LUT P0, PT, PT, PT, PT, 0x8, 0x80 ;  /* 0x000000000080781c */ /* 0x000fe20003f0e170 */
[----:B-1----:R-:W-:Y:S01]  /*1230*/  FADD R10, -R16, R8 ;  /* 0x00000008100a7221 */ /* 0x002fe20000000100 */
[----:B------:R-:W-:Y:S02]  /*1240*/  FADD R8, -R17, R12 ;  /* 0x0000000c11087221 */ /* 0x000fe40000000100 */
[----:B------:R-:W0:Y:S01]  /*1250*/  @!P2 LDS R2, [UR4+0x8] ;  /* 0x00000804ff02a984 */ /* 0x000e220008000800 */
[----:B------:R-:W-:Y:S01]  /*1260*/  UIADD3 UR4, UPT, UPT, UR4, 0x30, URZ ;  /* 0x0000003004047890 */ /* 0x000fe2000fffe0ff */
[----:B------:R-:W-:-:S04]  /*1270*/  FMUL R11, R10, R10 ;  /* 0x0000000a0a0b7220 */ /* 0x000fc80000400000 */
[----:B------:R-:W-:-:S05]  /*1280*/  FFMA R11, R8, R8, R11 ;  /* 0x00000008080b7223 */ /* 0x000fca000000000b */
[----:B------:R-:W-:-:S13]  /*1290*/  FSETP.GEU.AND P2, PT, R11, R0, PT ;  /* 0x000000000b00720b */ /* 0x000fda0003f4e000 */
[----:B------:R-:W-:Y:S02]  /*12a0*/  @!P2 MOV R0, R11 ;  /* 0x0000000b0000a202 */ /* 0x000fe40000000f00 */
[----:B0-----:R-:W-:-:S07]  /*12b0*/  @!P2 MOV R2, R9 ;  /* 0x000000090002a202 */ /* 0x001fce0000000f00 */
.L_x_5:
[----:B------:R-:W-:-:S04]  /*12c0*/  ISETP.NE.U32.AND P2, PT, R15, RZ, PT ;  /* 0x000000ff0f00720c */ /* 0x000fc80003f45070 */
[----:B------:R-:W-:-:S13]  /*12d0*/  ISETP.NE.OR.EX P0, PT, R14, RZ, P0, P2 ;  /* 0x000000ff0e00720c */ /* 0x000fda0000705720 */
[----:B------:R-:W-:Y:S05]  /*12e0*/  @!P0 BRA `(.L_x_1) ;  /* 0x0000000000a48947 */ /* 0x000fea0003800000 */
.L_x_2:
[----:B------:R-:W1:Y:S01]  /*12f0*/  LDS.64 R10, [UR4+-0x18] ;  /* 0xffffe804ff0a7984 */ /* 0x000e620008000a00 */
[----:B------:R-:W-:-:S03]  /*1300*/  IADD3 R22, PT, PT, R22, 0x4, RZ ;  /* 0x0000000416167810 */ /* 0x000fc60007ffe0ff */
[----:B------:R-:W2:Y:S04]  /*1310*/  LDS.64 R8, [UR4+-0x8] ;  /* 0xfffff804ff087984 */ /* 0x000ea80008000a00 */
[----:B------:R-:W3:Y:S01]  /*1320*/  LDS R24, [UR4+-0xc] ;  /* 0xfffff404ff187984 */ /* 0x000ee20008000800 */
[----:B-1----:R-:W-:Y:S01]  /*1330*/  FADD R11, -R16, R11 ;  /* 0x0000000b100b7221 */ /* 0x002fe20000000100 */
[----:B------:R-:W-:-:S03]  /*1340*/  FADD R12, -R17, R10 ;  /* 0x0000000a110c7221 */ /* 0x000fc60000000100 */
[----:B------:R-:W-:Y:S02]  /*1350*/  FMUL R13, R11, R11 ;  /* 0x0000000b0b0d7220 */ /* 0x000fe40000400000 */
[----:B------:R-:W1:Y:S02]  /*1360*/  LDS.64 R10, [UR4] ;  /* 0x00000004ff0a7984 */ /* 0x000e640008000a00 */
[----:B------:R-:W-:Y:S01]  /*1370*/  FFMA R23, R12, R12, R13 ;  /* 0x0000000c0c177223 */ /* 0x000fe2000000000d */
[----:B--2---:R-:W-:Y:S01]  /*1380*/  FADD R12, -R16, R8 ;  /* 0x00000008100c7221 */ /* 0x004fe20000000100 */
[----:B---3--:R-:W-:-:S03]  /*1390*/  FADD R8, -R17, R24 ;  /* 0x0000001811087221 */ /* 0x008fc60000000100 */
[----:B------:R-:W-:Y:S01]  /*13a0*/  FSETP.GEU.AND P0, PT, R23, R0, PT ;  /* 0x000000001700720b */ /* 0x000fe20003f0e000 */
[----:B------:R-:W-:-:S04]  /*13b0*/  FMUL R13, R12, R12 ;  /* 0x0000000c0c0d7220 */ /* 0x000fc80000400000 */
[----:B------:R-:W-:Y:S02]  /*13c0*/  FFMA R25, R8, R8, R13 ;  /* 0x0000000808197223 */ /* 0x000fe4000000000d */
[----:B------:R-:W2:Y:S04]  /*13d0*/  LDS.64 R12, [UR4+0x10] ;  /* 0x00001004ff0c7984 */ /* 0x000ea80008000a00 */
[----:B------:R-:W3:Y:S02]  /*13e0*/  LDS R8, [UR4+0xc] ;  /* 0x00000c04ff087984 */ /* 0x000ee40008000800 */
[----:B------:R-:W-:Y:S02]  /*13f0*/  @!P0 MOV R0, R23 ;  /* 0x0000001700008202 */ /* 0x000fe40000000f00 */
[----:B------:R-:W4:Y:S02]  /*1400*/  @!P0 LDS R2, [UR4+-0x10] ;  /* 0xfffff004ff028984 */ /* 0x000f240008000800 */
[----:B------:R-:W-:-:S13]  /*1410*/  FSETP.GEU.AND P0, PT, R25, R0, PT ;  /* 0x000000001900720b */ /* 0x000fda0003f0e000 */
[----:B------:R-:W-:Y:S01]  /*1420*/  @!P0 MOV R0, R25 ;  /* 0x0000001900008202 */ /* 0x000fe20000000f00 */
[----:B-1----:R-:W-:Y:S01]  /*1430*/  FADD R11, -R16, R11 ;  /* 0x0000000b100b7221 */ /* 0x002fe20000000100 */
[----:B------:R-:W-:-:S03]  /*1440*/  FADD R10, -R17, R10 ;  /* 0x0000000a110a7221 */ /* 0x000fc60000000100 */
[----:B------:R-:W-:-:S04]  /*1450*/  FMUL R11, R11, R11 ;  /* 0x0000000b0b0b7220 */ /* 0x000fc80000400000 */
[----:B------:R-:W-:-:S05]  /*1460*/  FFMA R11, R10, R10, R11 ;  /* 0x0000000a0a0b7223 */ /* 0x000fca000000000b */
[----:B------:R-:W-:Y:S01]  /*1470*/  FSETP.GEU.AND P2, PT, R11, R0, PT ;  /* 0x000000000b00720b */ /* 0x000fe20003f4e000 */
[----:B--2---:R-:W-:Y:S01]  /*1480*/  FADD R12, -R16, R12 ;  /* 0x0000000c100c7221 */ /* 0x004fe20000000100 */
[----:B---3--:R-:W-:Y:S01]  /*1490*/  FADD R8, -R17, R8 ;  /* 0x0000000811087221 */ /* 0x008fe20000000100 */
[----:B----4-:R-:W-:Y:S02]  /*14a0*/  @!P0 MOV R2, R9 ;  /* 0x0000000900028202 */ /* 0x010fe40000000f00 */
[----:B------:R-:W-:Y:S01]  /*14b0*/  FMUL R9, R12, R12 ;  /* 0x0000000c0c097220 */ /* 0x000fe20000400000 */
[----:B------:R-:W-:-:S07]  /*14c0*/  IADD3 R15, P0, PT, R15, -0x4, RZ ;  /* 0xfffffffc0f0f7810 */ /* 0x000fce0007f1e0ff */
[----:B------:R-:W-:Y:S01]  /*14d0*/  @!P2 MOV R0, R11 ;  /* 0x0000000b0000a202 */ /* 0x000fe20000000f00 */
[----:B------:R-:W-:Y:S01]  /*14e0*/  FFMA R9, R8, R8, R9 ;  /* 0x0000000808097223 */ /* 0x000fe20000000009 */
[----:B------:R-:W1:Y:S01]  /*14f0*/  @!P2 LDS R2, [UR4+0x8] ;  /* 0x00000804ff02a984 */ /* 0x000e620008000800 */
[----:B0-----:R-:W-:Y:S01]  /*1500*/  IADD3.X R14, PT, PT, R14, -0x1, RZ, P0, !PT ;  /* 0xffffffff0e0e7810 */ /* 0x001fe200007fe4ff */
[----:B------:R-:W-:Y:S01]  /*1510*/  UIADD3 UR4, UPT, UPT, UR4, 0x30, URZ ;  /* 0x0000003004047890 */ /* 0x000fe2000fffe0ff */
[----:B------:R-:W-:Y:S02]  /*1520*/  ISETP.NE.U32.AND P0, PT, R15, RZ, PT ;  /* 0x000000ff0f00720c */ /* 0x000fe40003f05070 */
[----:B------:R-:W-:Y:S02]  /*1530*/  FSETP.GEU.AND P2, PT, R9, R0, PT ;  /* 0x000000000900720b */ /* 0x000fe40003f4e000 */
[----:B------:R-:W-:-:S11]  /*1540*/  ISETP.NE.AND.EX P0, PT, R14, RZ, PT, P0 ;  /* 0x000000ff0e00720c */ /* 0x000fd60003f05300 */
[----:B------:R-:W-:Y:S01]  /*1550*/  @!P2 MOV R0, R9 ;  /* 0x000000090000a202 */ /* 0x000fe20000000f00 */
[----:B-1----:R-:W-:Y:S01]  /*1560*/  @!P2 IMAD.MOV.U32 R2, RZ, RZ, R13 ;  /* 0x000000ffff02a224 */ /* 0x002fe200078e000d */
[----:B------:R-:W-:Y:S06]  /*1570*/  @P0 BRA `(.L_x_2) ;  /* 0xfffffffc005c0947 */ /* 0x000fec000383ffff */
.L_x_1:
[----:B------:R-:W-:-:S04]  /*1580*/  ISETP.NE.U32.AND P0, PT, R4, RZ, PT ;  /* 0x000000ff0400720c */ /* 0x000fc80003f05070 */
[----:B------:R-:W-:-:S13]  /*1590*/  ISETP.NE.AND.EX P0, PT, RZ, RZ, PT, P0 ;  /* 0x000000ffff00720c */ /* 0x000fda0003f05300 */
[----:B------:R-:W-:Y:S05]  /*15a0*/  @!P0 BRA `(.L_x_6) ;  /* 0x0000000000848947 */ /* 0x000fea0003800000 */
[----:B------:R-:W1:Y:S01]  /*15b0*/  S2R R9, SR_CgaCtaId ;  /* 0x0000000000097919 */ /* 0x000e620000008800 */
[----:B0-----:R-:W-:Y:S02]  /*15c0*/  MOV R8, 0x400 ;  /* 0x0000040000087802 */ /* 0x001fe40000000f00 */
[----:B------:R-:W-:-:S04]  /*15d0*/  ISETP.NE.U32.AND P0, PT, R4, 0x1, PT ;  /* 0x000000010400780c */ /* 0x000fc80003f05070 */
[----:B------:R-:W-:Y:S02]  /*15e0*/  ISETP.NE.AND.EX P0, PT, RZ, RZ, PT, P0 ;  /* 0x000000ffff00720c */ /* 0x000fe40003f05300 */
[----:B-1----:R-:W-:-:S05]  /*15f0*/  LEA R9, R9, R8, 0x18 ;  /* 0x0000000809097211 */ /* 0x002fca00078ec0ff */
[----:B------:R-:W-:-:S05]  /*1600*/  IMAD R22, R22, 0xc, R9 ;  /* 0x0000000c16167824 */ /* 0x000fca00078e0209 */
[----:B------:R-:W0:Y:S02]  /*1610*/  LDS.128 R8, [R22] ;  /* 0x0000000016087984 */ /* 0x000e240000000c00 */
[----:B0-----:R-:W-:Y:S01]  /*1620*/  FADD R9, -R16, R9 ;  /* 0x0000000910097221 */ /* 0x001fe20000000100 */
[----:B------:R-:W-:-:S03]  /*1630*/  FADD R8, -R17, R8 ;  /* 0x0000000811087221 */ /* 0x000fc60000000100 */
[----:B------:R-:W-:-:S04]  /*1640*/  FMUL R9, R9, R9 ;  /* 0x0000000909097220 */ /* 0x000fc80000400000 */
[----:B------:R-:W-:-:S05]  /*1650*/  FFMA R9, R8, R8, R9 ;  /* 0x0000000808097223 */ /* 0x000fca0000000009 */
[----:B------:R-:W-:-:S13]  /*1660*/  FSETP.GEU.AND P2, PT, R9, R0, PT ;  /* 0x000000000900720b */ /* 0x000fda0003f4e000 */
[----:B------:R-:W-:Y:S02]  /*1670*/  @!P2 MOV R2, R10 ;  /* 0x0000000a0002a202 */ /* 0x000fe40000000f00 */
[----:B------:R-:W-:Y:S01]  /*1680*/  @!P2 MOV R0, R9 ;  /* 0x000000090000a202 */ /* 0x000fe20000000f00 */
[----:B------:R-:W-:Y:S06]  /*1690*/  @!P0 BRA `(.L_x_6) ;  /* 0x0000000000488947 */ /* 0x000fec0003800000 */
[----:B------:R-:W0:Y:S01]  /*16a0*/  LDS.128 R12, [R22+0x10] ;  /* 0x00001000160c7984 */ /* 0x000e220000000c00 */
[----:B------:R-:W-:Y:S01]  /*16b0*/  FADD R11, -R17, R11 ;  /* 0x0000000b110b7221 */ /* 0x000fe20000000100 */
[----:B------:R-:W-:-:S04]  /*16c0*/  ISETP.NE.U32.AND P0, PT, R4, 0x2, PT ;  /* 0x000000020400780c */ /* 0x000fc80003f05070 */
[----:B------:R-:W-:Y:S01]  /*16d0*/  ISETP.NE.AND.EX P0, PT, RZ, RZ, PT, P0 ;  /* 0x000000ffff00720c */ /* 0x000fe20003f05300 */
[----:B0-----:R-:W-:-:S04]  /*16e0*/  FADD R12, -R16, R12 ;  /* 0x0000000c100c7221 */ /* 0x001fc80000000100 */
[----:B------:R-:W-:-:S04]  /*16f0*/  FMUL R12, R12, R12 ;  /* 0x0000000c0c0c7220 */ /* 0x000fc80000400000 */
[----:B------:R-:W-:-:S05]  /*1700*/  FFMA R11, R11, R11, R12 ;  /* 0x0000000b0b0b7223 */ /* 0x000fca000000000c */
[----:B------:R-:W-:-:S13]  /*1710*/  FSETP.GEU.AND P2, PT, R11, R0, PT ;  /* 0x000000000b00720b */ /* 0x000fda0003f4e000 */
[----:B------:R-:W-:Y:S02]  /*1720*/  @!P2 MOV R2, R13 ;  /* 0x0000000d0002a202 */ /* 0x000fe40000000f00 */
[----:B------:R-:W-:Y:S01]  /*1730*/  @!P2 MOV R0, R11 ;  /* 0x0000000b0000a202 */ /* 0x000fe20000000f00 */
[----:B------:R-:W-:Y:S06]  /*1740*/  @!P0 BRA `(.L_x_6) ;  /* 0x00000000001c8947 */ /* 0x000fec0003800000 */
[----:B------:R-:W-:Y:S01]  /*1750*/  FADD R15, -R16, R15 ;  /* 0x0000000f100f7221 */ /* 0x000fe20000000100 */
[----:B------:R-:W-:-:S03]  /*1760*/  FADD R14, -R17, R14 ;  /* 0x0000000e110e7221 */ /* 0x000fc60000000100 */
[----:B------:R-:W-:-:S04]  /*1770*/  FMUL R15, R15, R15 ;  /* 0x0000000f0f0f7220 */ /* 0x000fc80000400000 */
[----:B------:R-:W-:-:S05]  /*1780*/  FFMA R15, R14, R14, R15 ;  /* 0x0000000e0e0f7223 */ /* 0x000fca000000000f */
[----:B------:R-:W-:-:S13]  /*1790*/  FSETP.GEU.AND P0, PT, R15, R0, PT ;  /* 0x000000000f00720b */ /* 0x000fda0003f0e000 */
[----:B------:R1:W2:Y:S01]  /*17a0*/  @!P0 LDS R2, [R22+0x20] ;  /* 0x0000200016028984 */ /* 0x0002a20000000800 */
[----:B------:R-:W-:-:S07]  /*17b0*/  @!P0 MOV R0, R15 ;  /* 0x0000000f00008202 */ /* 0x000fce0000000f00 */
.L_x_6:
[----:B------:R-:W-:Y:S06]  /*17c0*/  BAR.SYNC.DEFER_BLOCKING 0x0 ;  /* 0x0000000000007b1d */ /* 0x000fec0000010000 */
[----:B------:R-:W-:Y:S05]  /*17d0*/  @!P1 BRA `(.L_x_7) ;  /* 0xffffffe800909947 */ /* 0x000fea000383ffff */
.L_x_0:
[----:B0-----:R-:W0:Y:S01]  /*17e0*/  LDC.64 R4, c[0x0][0x3a0] ;  /* 0x0000e800ff047b82 */ /* 0x001e220000000a00 */
[----:B------:R-:W-:-:S05]  /*17f0*/  IADD3 R21, PT, PT, R21, R20, RZ ;  /* 0x0000001415157210 */ /* 0x000fca0007ffe0ff */
[----:B0-----:R-:W-:-:S05]  /*1800*/  IMAD.WIDE R4, R21, 0x4, R4 ;  /* 0x0000000415047825 */ /* 0x001fca00078e0204 */
[----:B--2---:R-:W-:Y:S01]  /*1810*/  STG.E desc[UR6][R4.64], R2 ;  /* 0x0000000204007986 */ /* 0x004fe2000c101906 */
[----:B------:R-:W-:Y:S05]  /*1820*/  EXIT ;  /* 0x000000000000794d */ /* 0x000fea0003800000 */
.L_x_8:
[----:B------:R-:W-:-:S00]  /*1830*/  BRA `(.L_x_8) ;  /* 0xfffffffc00fc7947 */ /* 0x000fc0000383ffff */
[----:B------:R-:W-:-:S00]  /*1840*/  NOP ;  /* 0x0000000000007918 */ /* 0x000fc00000000000 */
        /* <DEDUP_REMOVED lines=11> */
.L_x_9:


//--------------------- .nv.shared._Z13VoronoiSharedmPfS_PiS0_ --------------------------
	.section	.nv.shared._Z13VoronoiSharedmPfS_PiS0_,"aw",@nobits
	.sectionflags	@""
	.align	16
	.zero		1024


//--------------------- .nv.shared.reserved.0     --------------------------
	.section	.nv.shared.reserved.0,"aw",@nobits
	.weak		__nv_reservedSMEM_offset_0_alias
	.size		__nv_reservedSMEM_offset_0_alias, 0, 64
	.other		__nv_reservedSMEM_offset_0_alias,@"STO_CUDA_RESERVED_SHARED STV_DEFAULT"
__nv_reservedSMEM_offset_0_alias:
	.zero		0
	.zero		64


//--------------------- .nv.constant0._Z13VoronoiSharedmPfS_PiS0_ --------------------------
	.section	.nv.constant0._Z13VoronoiSharedmPfS_PiS0_,"a",@progbits
	.sectionflags	@""
	.align	4
.nv.constant0._Z13VoronoiSharedmPfS_PiS0_:
	.zero		936


//--------------------- SYMBOLS --------------------------

	.type		.nv.reservedSmem.offset0,@object
	.size		.nv.reservedSmem.offset0,0x4
	.type		.nv.reservedSmem.cap,@object
	.size		.nv.reservedSmem.cap,0x4
